//
// Generated by NVIDIA NVVM Compiler
//
// Compiler Build ID: CL-36424714
// Cuda compilation tools, release 13.0, V13.0.88
// Based on NVVM 20.0.0
//

.version 9.0
.target sm_100
.address_size 64

	// .globl	_Z9addVectorPfS_S_

.visible .entry _Z9addVectorPfS_S_(
	.param .u64 .ptr .align 1 _Z9addVectorPfS_S__param_0,
	.param .u64 .ptr .align 1 _Z9addVectorPfS_S__param_1,
	.param .u64 .ptr .align 1 _Z9addVectorPfS_S__param_2
)
{
	.reg .b32 	%r<2>;
	.reg .b32 	%f<4>;
	.reg .b64 	%rd<11>;

	ld.param.u64 	%rd1, [_Z9addVectorPfS_S__param_0];
	ld.param.u64 	%rd2, [_Z9addVectorPfS_S__param_1];
	ld.param.u64 	%rd3, [_Z9addVectorPfS_S__param_2];
	cvta.to.global.u64 	%rd4, %rd3;
	cvta.to.global.u64 	%rd5, %rd2;
	cvta.to.global.u64 	%rd6, %rd1;
	mov.u32 	%r1, %ctaid.x;
	mul.wide.u32 	%rd7, %r1, 4;
	add.s64 	%rd8, %rd6, %rd7;
	ld.global.f32 	%f1, [%rd8];
	add.s64 	%rd9, %rd5, %rd7;
	ld.global.f32 	%f2, [%rd9];
	add.f32 	%f3, %f1, %f2;
	add.s64 	%rd10, %rd4, %rd7;
	st.global.f32 	[%rd10], %f3;
	ret;

}


// ===== COMPILED SASS (sm_100) =====

	.target	sm_100

	.elftype	@"ET_EXEC"


//--------------------- .note.nv.tkinfo           --------------------------
	.section	.note.nv.tkinfo,"",@"SHT_NOTE"
	.sectionflags	@"SHF_NOTE_NV_TKINFO"
	.tkinfo
        /*0018*/ 	.word	0x00000002
        /*0030*/ 	.string	""
        /*0030*/ 	.string	"ptxas"
        /*0030*/ 	.string	"Cuda compilation tools, release 13.0, V13.0.88"
        /*0030*/ 	.string	"Build cuda_13.0.r13.0/compiler.36424714_0"
        /*0030*/ 	.string	"-arch sm_100 -m 64 "



//--------------------- .note.nv.cuinfo           --------------------------
	.section	.note.nv.cuinfo,"",@"SHT_NOTE"
	.sectionflags	@"SHF_NOTE_NV_CUINFO"
        /*0018*/ 	.short	0x0002
        /*001a*/ 	.short	0x0064
        /*001c*/ 	.short	0x0082
	.zero		2


//--------------------- .nv.info                  --------------------------
	.section	.nv.info,"",@"SHT_CUDA_INFO"
	.align	4


	//----- nvinfo : EIATTR_REGCOUNT
	.align		4
        /*0000*/ 	.byte	0x04, 0x2f
        /*0002*/ 	.short	(.L_1 - .L_0)
	.align		4
.L_0:
        /*0004*/ 	.word	index@(_Z9addVectorPfS_S_)
        /*0008*/ 	.word	0x0000000c


	//----- nvinfo : EIATTR_FRAME_SIZE
	.align		4
.L_1:
        /*000c*/ 	.byte	0x04, 0x11
        /*000e*/ 	.short	(.L_3 - .L_2)
	.align		4
.L_2:
        /*0010*/ 	.word	index@(_Z9addVectorPfS_S_)
        /*0014*/ 	.word	0x00000000


	//----- nvinfo : EIATTR_MIN_STACK_SIZE
	.align		4
.L_3:
        /*0018*/ 	.byte	0x04, 0x12
        /*001a*/ 	.short	(.L_5 - .L_4)
	.align		4
.L_4:
        /*001c*/ 	.word	index@(_Z9addVectorPfS_S_)
        /*0020*/ 	.word	0x00000000
.L_5:


//--------------------- .nv.compat                --------------------------
	.section	.nv.compat,"",@"SHT_CUDA_COMPAT_INFO"
	.align	4
        /*0000*/ 	.byte	0x02, 0x09, 0x00, 0x00, 0x02, 0x02, 0x01, 0x00, 0x02, 0x05, 0x05, 0x00, 0x03, 0x07, 0x01, 0x01
        /*0010*/ 	.byte	0x02, 0x03, 0x00, 0x00, 0x02, 0x06, 0x01, 0x00, 0x04, 0x0b, 0x08, 0x00, 0x09, 0x00, 0x00, 0x00
        /*0020*/ 	.byte	0x00, 0x00, 0x00, 0x00


//--------------------- .nv.info._Z9addVectorPfS_S_ --------------------------
	.section	.nv.info._Z9addVectorPfS_S_,"",@"SHT_CUDA_INFO"
	.sectionflags	@""
	.align	4


	//----- nvinfo : EIATTR_CUDA_API_VERSION
	.align		4
        /*0000*/ 	.byte	0x04, 0x37
        /*0002*/ 	.short	(.L_7 - .L_6)
.L_6:
        /*0004*/ 	.word	0x00000082


	//----- nvinfo : EIATTR_KPARAM_INFO
	.align		4
.L_7:
        /*0008*/ 	.byte	0x04, 0x17
        /*000a*/ 	.short	(.L_9 - .L_8)
.L_8:
        /*000c*/ 	.word	0x00000000
        /*0010*/ 	.short	0x0002
        /*0012*/ 	.short	0x0010
        /*0014*/ 	.byte	0x00, 0xf5, 0x21, 0x00


	//----- nvinfo : EIATTR_KPARAM_INFO
	.align		4
.L_9:
        /*0018*/ 	.byte	0x04, 0x17
        /*001a*/ 	.short	(.L_11 - .L_10)
.L_10:
        /*001c*/ 	.word	0x00000000
        /*0020*/ 	.short	0x0001
        /*0022*/ 	.short	0x0008
        /*0024*/ 	.byte	0x00, 0xf5, 0x21, 0x00


	//----- nvinfo : EIATTR_KPARAM_INFO
	.align		4
.L_11:
        /*0028*/ 	.byte	0x04, 0x17
        /*002a*/ 	.short	(.L_13 - .L_12)
.L_12:
        /*002c*/ 	.word	0x00000000
        /*0030*/ 	.short	0x0000
        /*0032*/ 	.short	0x0000
        /*0034*/ 	.byte	0x00, 0xf5, 0x21, 0x00


	//----- nvinfo : EIATTR_SPARSE_MMA_MASK
	.align		4
.L_13:
        /*0038*/ 	.byte	0x03, 0x50
        /*003a*/ 	.short	0x0000


	//----- nvinfo : EIATTR_MAXREG_COUNT
	.align		4
        /*003c*/ 	.byte	0x03, 0x1b
        /*003e*/ 	.short	0x00ff


	//----- nvinfo : EIATTR_MERCURY_ISA_VERSION
	.align		4
        /*0040*/ 	.byte	0x03, 0x5f
        /*0042*/ 	.short	0x0101


	//----- nvinfo : EIATTR_VRC_CTA_INIT_COUNT
	.align		4
        /*0044*/ 	.byte	0x02, 0x4a
	.zero		1
	.zero		1


	//----- nvinfo : EIATTR_EXIT_INSTR_OFFSETS
	.align		4
        /*0048*/ 	.byte	0x04, 0x1c
        /*004a*/ 	.short	(.L_15 - .L_14)


	//   ....[0]....
.L_14:
        /*004c*/ 	.word	0x000000d0


	//----- nvinfo : EIATTR_CBANK_PARAM_SIZE
	.align		4
.L_15:
        /*0050*/ 	.byte	0x03, 0x19
        /*0052*/ 	.short	0x0018


	//----- nvinfo : EIATTR_PARAM_CBANK
	.align		4
        /*0054*/ 	.byte	0x04, 0x0a
        /*0056*/ 	.short	(.L_17 - .L_16)
	.align		4
.L_16:
        /*0058*/ 	.word	index@(.nv.constant0._Z9addVectorPfS_S_)
        /*005c*/ 	.short	0x0380
        /*005e*/ 	.short	0x0018


	//----- nvinfo : EIATTR_SW_WAR
	.align		4
.L_17:
        /*0060*/ 	.byte	0x04, 0x36
        /*0062*/ 	.short	(.L_19 - .L_18)
.L_18:
        /*0064*/ 	.word	0x00000008
.L_19:


//--------------------- .nv.callgraph             --------------------------
	.section	.nv.callgraph,"",@"SHT_CUDA_CALLGRAPH"
	.align	4
	.sectionentsize	8
	.align		4
        /*0000*/ 	.word	0x00000000
	.align		4
        /*0004*/ 	.word	0xffffffff
	.align		4
        /*0008*/ 	.word	0x00000000
	.align		4
        /*000c*/ 	.word	0xfffffffe
	.align		4
        /*0010*/ 	.word	0x00000000
	.align		4
        /*0014*/ 	.word	0xfffffffd
	.align		4
        /*0018*/ 	.word	0x00000000
	.align		4
        /*001c*/ 	.word	0xfffffffc


//--------------------- .text._Z9addVectorPfS_S_  --------------------------
	.section	.text._Z9addVectorPfS_S_,"ax",@progbits
	.align	128
        .global         _Z9addVectorPfS_S_
        .type           _Z9addVectorPfS_S_,@function
        .size           _Z9addVectorPfS_S_,(.L_x_1 - _Z9addVectorPfS_S_)
        .other          _Z9addVectorPfS_S_,@"STO_CUDA_ENTRY STV_DEFAULT"
_Z9addVectorPfS_S_:
.text._Z9addVectorPfS_S_:
[----:B------:R-:W-:Y:S01]  /*0000*/  LDC R1, c[0x0][0x37c] ;  /* 0x0000df00ff017b82 */ /* 0x000fe20000000800 */
[----:B------:R-:W0:Y:S07]  /*0010*/  S2R R9, SR_CTAID.X ;  /* 0x0000000000097919 */ /* 0x000e2e0000002500 */
[----:B------:R-:W0:Y:S01]  /*0020*/  LDC.64 R2, c[0x0][0x380] ;  /* 0x0000e000ff027b82 */ /* 0x000e220000000a00 */
[----:B------:R-:W1:Y:S07]  /*0030*/  LDCU.64 UR4, c[0x0][0x358] ;  /* 0x00006b00ff0477ac */ /* 0x000e6e0008000a00 */
[----:B------:R-:W2:Y:S08]  /*0040*/  LDC.64 R4, c[0x0][0x388] ;  /* 0x0000e200ff047b82 */ /* 0x000eb00000000a00 */
[----:B------:R-:W3:Y:S01]  /*0050*/  LDC.64 R6, c[0x0][0x390] ;  /* 0x0000e400ff067b82 */ /* 0x000ee20000000a00 */
[----:B0-----:R-:W-:-:S04]  /*0060*/  IMAD.WIDE.U32 R2, R9, 0x4, R2 ;  /* 0x0000000409027825 */ /* 0x001fc800078e0002 */
[C---:B--2---:R-:W-:Y:S02]  /*0070*/  IMAD.WIDE.U32 R4, R9.reuse, 0x4, R4 ;  /* 0x0000000409047825 */ /* 0x044fe400078e0004 */
[----:B-1----:R-:W2:Y:S04]  /*0080*/  LDG.E R2, desc[UR4][R2.64] ;  /* 0x0000000402027981 */ /* 0x002ea8000c1e1900 */
[----:B------:R-:W2:Y:S01]  /*0090*/  LDG.E R5, desc[UR4][R4.64] ;  /* 0x0000000404057981 */ /* 0x000ea2000c1e1900 */
[----:B---3--:R-:W-:-:S04]  /*00a0*/  IMAD.WIDE.U32 R6, R9, 0x4, R6 ;  /* 0x0000000409067825 */ /* 0x008fc800078e0006 */
[----:B--2---:R-:W-:-:S05]  /*00b0*/  FADD R9, R2, R5 ;  /* 0x0000000502097221 */ /* 0x004fca0000000000 */
[----:B------:R-:W-:Y:S01]  /*00c0*/  STG.E desc[UR4][R6.64], R9 ;  /* 0x0000000906007986 */ /* 0x000fe2000c101904 */
[----:B------:R-:W-:Y:S05]  /*00d0*/  EXIT ;  /* 0x000000000000794d */ /* 0x000fea0003800000 */
.L_x_0:
[----:B------:R-:W-:-:S00]  /*00e0*/  BRA `(.L_x_0) ;  /* 0xfffffffc00fc7947 */ /* 0x000fc0000383ffff */
[----:B------:R-:W-:-:S00]  /*00f0*/  NOP ;  /* 0x0000000000007918 */ /* 0x000fc00000000000 */
        /* <DEDUP_REMOVED lines=8> */
.L_x_1:


//--------------------- .nv.shared.reserved.0     --------------------------
	.section	.nv.shared.reserved.0,"aw",@nobits
	.weak		__nv_reservedSMEM_offset_0_alias
	.size		__nv_reservedSMEM_offset_0_alias, 0, 64
	.other		__nv_reservedSMEM_offset_0_alias,@"STO_CUDA_RESERVED_SHARED STV_DEFAULT"
__nv_reservedSMEM_offset_0_alias:
	.zero		0
	.zero		64


//--------------------- .nv.constant0._Z9addVectorPfS_S_ --------------------------
	.section	.nv.constant0._Z9addVectorPfS_S_,"a",@progbits
	.sectionflags	@""
	.align	4
.nv.constant0._Z9addVectorPfS_S_:
	.zero		920


//--------------------- SYMBOLS --------------------------

	.type		.nv.reservedSmem.offset0,@object
	.size		.nv.reservedSmem.offset0,0x4
